//
// Generated by NVIDIA NVVM Compiler
//
// Compiler Build ID: CL-36424714
// Cuda compilation tools, release 13.0, V13.0.88
// Based on NVVM 20.0.0
//

.version 9.0
.target sm_100
.address_size 64

	// .globl	_Z6kernelP6float4jjf
.global .align 4 .b8 __cudart_i2opi_f[24] = {65, 144, 67, 60, 153, 149, 98, 219, 192, 221, 52, 245, 209, 87, 39, 252, 41, 21, 68, 78, 110, 131, 249, 162};

.visible .entry _Z6kernelP6float4jjf(
	.param .u64 .ptr .align 1 _Z6kernelP6float4jjf_param_0,
	.param .u32 _Z6kernelP6float4jjf_param_1,
	.param .u32 _Z6kernelP6float4jjf_param_2,
	.param .f32 _Z6kernelP6float4jjf_param_3
)
{
	.local .align 4 .b8 	__local_depot0[28];
	.reg .b64 	%SP;
	.reg .b64 	%SPL;
	.reg .pred 	%p<17>;
	.reg .b32 	%r<91>;
	.reg .b32 	%f<67>;
	.reg .b64 	%rd<43>;
	.reg .b64 	%fd<5>;

	mov.u64 	%SPL, __local_depot0;
	ld.param.u64 	%rd16, [_Z6kernelP6float4jjf_param_0];
	ld.param.u32 	%r31, [_Z6kernelP6float4jjf_param_1];
	ld.param.u32 	%r32, [_Z6kernelP6float4jjf_param_2];
	ld.param.f32 	%f16, [_Z6kernelP6float4jjf_param_3];
	add.u64 	%rd1, %SPL, 0;
	mov.u32 	%r33, %ctaid.x;
	mov.u32 	%r34, %ntid.x;
	mov.u32 	%r35, %tid.x;
	mad.lo.s32 	%r1, %r33, %r34, %r35;
	mov.u32 	%r36, %ctaid.y;
	mov.u32 	%r37, %ntid.y;
	mov.u32 	%r38, %tid.y;
	mad.lo.s32 	%r2, %r36, %r37, %r38;
	cvt.rn.f32.u32 	%f17, %r1;
	cvt.rn.f32.u32 	%f18, %r31;
	div.rn.f32 	%f19, %f17, %f18;
	cvt.rn.f32.u32 	%f20, %r2;
	cvt.rn.f32.u32 	%f21, %r32;
	div.rn.f32 	%f22, %f20, %f21;
	fma.rn.f32 	%f1, %f19, 0f40000000, 0fBF800000;
	fma.rn.f32 	%f2, %f22, 0f40000000, 0fBF800000;
	fma.rn.f32 	%f3, %f1, 0f40800000, %f16;
	mul.f32 	%f23, %f3, 0f3F22F983;
	cvt.rni.s32.f32 	%r86, %f23;
	cvt.rn.f32.s32 	%f24, %r86;
	fma.rn.f32 	%f25, %f24, 0fBFC90FDA, %f3;
	fma.rn.f32 	%f26, %f24, 0fB3A22168, %f25;
	fma.rn.f32 	%f65, %f24, 0fA7C234C5, %f26;
	abs.f32 	%f5, %f3;
	setp.ltu.f32 	%p1, %f5, 0f47CE4780;
	@%p1 bra 	$L__BB0_8;
	setp.neu.f32 	%p2, %f5, 0f7F800000;
	@%p2 bra 	$L__BB0_3;
	mov.f32 	%f29, 0f00000000;
	mul.rn.f32 	%f65, %f3, %f29;
	mov.b32 	%r86, 0;
	bra.uni 	$L__BB0_8;
$L__BB0_3:
	mov.b32 	%r4, %f3;
	shl.b32 	%r40, %r4, 8;
	or.b32  	%r5, %r40, -2147483648;
	mov.b64 	%rd39, 0;
	mov.b32 	%r83, 0;
	mov.u64 	%rd37, __cudart_i2opi_f;
	mov.u64 	%rd38, %rd1;
$L__BB0_4:
	.pragma "nounroll";
	ld.global.nc.u32 	%r41, [%rd37];
	mad.wide.u32 	%rd20, %r41, %r5, %rd39;
	shr.u64 	%rd39, %rd20, 32;
	st.local.u32 	[%rd38], %rd20;
	add.s32 	%r83, %r83, 1;
	add.s64 	%rd38, %rd38, 4;
	add.s64 	%rd37, %rd37, 4;
	setp.ne.s32 	%p3, %r83, 6;
	@%p3 bra 	$L__BB0_4;
	shr.u32 	%r42, %r4, 23;
	st.local.u32 	[%rd1+24], %rd39;
	and.b32  	%r8, %r42, 31;
	and.b32  	%r43, %r42, 224;
	add.s32 	%r44, %r43, -128;
	shr.u32 	%r45, %r44, 5;
	mul.wide.u32 	%rd21, %r45, 4;
	sub.s64 	%rd8, %rd1, %rd21;
	ld.local.u32 	%r84, [%rd8+24];
	ld.local.u32 	%r85, [%rd8+20];
	setp.eq.s32 	%p4, %r8, 0;
	@%p4 bra 	$L__BB0_7;
	shf.l.wrap.b32 	%r84, %r85, %r84, %r8;
	ld.local.u32 	%r46, [%rd8+16];
	shf.l.wrap.b32 	%r85, %r46, %r85, %r8;
$L__BB0_7:
	shr.u32 	%r47, %r84, 30;
	shf.l.wrap.b32 	%r48, %r85, %r84, 2;
	shl.b32 	%r49, %r85, 2;
	shr.u32 	%r50, %r48, 31;
	add.s32 	%r51, %r50, %r47;
	neg.s32 	%r52, %r51;
	setp.lt.s32 	%p5, %r4, 0;
	selp.b32 	%r86, %r52, %r51, %p5;
	xor.b32  	%r53, %r48, %r4;
	shr.s32 	%r54, %r48, 31;
	xor.b32  	%r55, %r54, %r48;
	xor.b32  	%r56, %r54, %r49;
	cvt.u64.u32 	%rd22, %r55;
	shl.b64 	%rd23, %rd22, 32;
	cvt.u64.u32 	%rd24, %r56;
	or.b64  	%rd25, %rd23, %rd24;
	cvt.rn.f64.s64 	%fd1, %rd25;
	mul.f64 	%fd2, %fd1, 0d3BF921FB54442D19;
	cvt.rn.f32.f64 	%f27, %fd2;
	neg.f32 	%f28, %f27;
	setp.lt.s32 	%p6, %r53, 0;
	selp.f32 	%f65, %f28, %f27, %p6;
$L__BB0_8:
	mul.rn.f32 	%f30, %f65, %f65;
	and.b32  	%r58, %r86, 1;
	setp.eq.b32 	%p7, %r58, 1;
	selp.f32 	%f31, 0f3F800000, %f65, %p7;
	fma.rn.f32 	%f32, %f30, %f31, 0f00000000;
	fma.rn.f32 	%f33, %f30, 0f37CBAC00, 0fBAB607ED;
	selp.f32 	%f34, %f33, 0fB94D4153, %p7;
	selp.f32 	%f35, 0f3D2AAABB, 0f3C0885E4, %p7;
	fma.rn.f32 	%f36, %f34, %f30, %f35;
	selp.f32 	%f37, 0fBEFFFFFF, 0fBE2AAAA8, %p7;
	fma.rn.f32 	%f38, %f36, %f30, %f37;
	fma.rn.f32 	%f39, %f38, %f32, %f31;
	and.b32  	%r59, %r86, 2;
	setp.eq.s32 	%p8, %r59, 0;
	mov.f32 	%f40, 0f00000000;
	sub.f32 	%f41, %f40, %f39;
	selp.f32 	%f9, %f39, %f41, %p8;
	fma.rn.f32 	%f10, %f2, 0f40800000, %f16;
	mul.f32 	%f42, %f10, 0f3F22F983;
	cvt.rni.s32.f32 	%r90, %f42;
	cvt.rn.f32.s32 	%f43, %r90;
	fma.rn.f32 	%f44, %f43, 0fBFC90FDA, %f10;
	fma.rn.f32 	%f45, %f43, 0fB3A22168, %f44;
	fma.rn.f32 	%f66, %f43, 0fA7C234C5, %f45;
	abs.f32 	%f12, %f10;
	setp.ltu.f32 	%p9, %f12, 0f47CE4780;
	@%p9 bra 	$L__BB0_16;
	setp.neu.f32 	%p10, %f12, 0f7F800000;
	@%p10 bra 	$L__BB0_11;
	mov.f32 	%f48, 0f00000000;
	mul.rn.f32 	%f66, %f10, %f48;
	mov.b32 	%r90, 0;
	bra.uni 	$L__BB0_16;
$L__BB0_11:
	mov.b32 	%r18, %f10;
	shl.b32 	%r61, %r18, 8;
	or.b32  	%r19, %r61, -2147483648;
	mov.b64 	%rd42, 0;
	mov.b32 	%r87, 0;
	mov.u64 	%rd40, __cudart_i2opi_f;
	mov.u64 	%rd41, %rd1;
$L__BB0_12:
	.pragma "nounroll";
	ld.global.nc.u32 	%r62, [%rd40];
	mad.wide.u32 	%rd28, %r62, %r19, %rd42;
	shr.u64 	%rd42, %rd28, 32;
	st.local.u32 	[%rd41], %rd28;
	add.s32 	%r87, %r87, 1;
	add.s64 	%rd41, %rd41, 4;
	add.s64 	%rd40, %rd40, 4;
	setp.ne.s32 	%p11, %r87, 6;
	@%p11 bra 	$L__BB0_12;
	shr.u32 	%r63, %r18, 23;
	st.local.u32 	[%rd1+24], %rd42;
	and.b32  	%r22, %r63, 31;
	and.b32  	%r64, %r63, 224;
	add.s32 	%r65, %r64, -128;
	shr.u32 	%r66, %r65, 5;
	mul.wide.u32 	%rd29, %r66, 4;
	sub.s64 	%rd15, %rd1, %rd29;
	ld.local.u32 	%r88, [%rd15+24];
	ld.local.u32 	%r89, [%rd15+20];
	setp.eq.s32 	%p12, %r22, 0;
	@%p12 bra 	$L__BB0_15;
	shf.l.wrap.b32 	%r88, %r89, %r88, %r22;
	ld.local.u32 	%r67, [%rd15+16];
	shf.l.wrap.b32 	%r89, %r67, %r89, %r22;
$L__BB0_15:
	shr.u32 	%r68, %r88, 30;
	shf.l.wrap.b32 	%r69, %r89, %r88, 2;
	shl.b32 	%r70, %r89, 2;
	shr.u32 	%r71, %r69, 31;
	add.s32 	%r72, %r71, %r68;
	neg.s32 	%r73, %r72;
	setp.lt.s32 	%p13, %r18, 0;
	selp.b32 	%r90, %r73, %r72, %p13;
	xor.b32  	%r74, %r69, %r18;
	shr.s32 	%r75, %r69, 31;
	xor.b32  	%r76, %r75, %r69;
	xor.b32  	%r77, %r75, %r70;
	cvt.u64.u32 	%rd30, %r76;
	shl.b64 	%rd31, %rd30, 32;
	cvt.u64.u32 	%rd32, %r77;
	or.b64  	%rd33, %rd31, %rd32;
	cvt.rn.f64.s64 	%fd3, %rd33;
	mul.f64 	%fd4, %fd3, 0d3BF921FB54442D19;
	cvt.rn.f32.f64 	%f46, %fd4;
	neg.f32 	%f47, %f46;
	setp.lt.s32 	%p14, %r74, 0;
	selp.f32 	%f66, %f47, %f46, %p14;
$L__BB0_16:
	cvta.to.global.u64 	%rd34, %rd16;
	add.s32 	%r79, %r90, 1;
	mul.rn.f32 	%f49, %f66, %f66;
	and.b32  	%r80, %r90, 1;
	setp.eq.b32 	%p15, %r80, 1;
	selp.f32 	%f50, %f66, 0f3F800000, %p15;
	fma.rn.f32 	%f51, %f49, %f50, 0f00000000;
	fma.rn.f32 	%f52, %f49, 0f37CBAC00, 0fBAB607ED;
	selp.f32 	%f53, 0fB94D4153, %f52, %p15;
	selp.f32 	%f54, 0f3C0885E4, 0f3D2AAABB, %p15;
	fma.rn.f32 	%f55, %f53, %f49, %f54;
	selp.f32 	%f56, 0fBE2AAAA8, 0fBEFFFFFF, %p15;
	fma.rn.f32 	%f57, %f55, %f49, %f56;
	fma.rn.f32 	%f58, %f57, %f51, %f50;
	and.b32  	%r81, %r79, 2;
	setp.eq.s32 	%p16, %r81, 0;
	mov.f32 	%f59, 0f00000000;
	sub.f32 	%f60, %f59, %f58;
	selp.f32 	%f61, %f58, %f60, %p16;
	mul.f32 	%f62, %f9, %f61;
	mul.f32 	%f63, %f62, 0f3F000000;
	mad.lo.s32 	%r82, %r31, %r2, %r1;
	mul.wide.u32 	%rd35, %r82, 16;
	add.s64 	%rd36, %rd34, %rd35;
	mov.f32 	%f64, 0f3F800000;
	st.global.v4.f32 	[%rd36], {%f1, %f2, %f63, %f64};
	ret;

}


// ===== COMPILED SASS (sm_100) =====

	.target	sm_100

	.elftype	@"ET_EXEC"


//--------------------- .note.nv.tkinfo           --------------------------
	.section	.note.nv.tkinfo,"",@"SHT_NOTE"
	.sectionflags	@"SHF_NOTE_NV_TKINFO"
	.tkinfo
        /*0018*/ 	.word	0x00000002
        /*0030*/ 	.string	""
        /*0030*/ 	.string	"ptxas"
        /*0030*/ 	.string	"Cuda compilation tools, release 13.0, V13.0.88"
        /*0030*/ 	.string	"Build cuda_13.0.r13.0/compiler.36424714_0"
        /*0030*/ 	.string	"-arch sm_100 -m 64 "



//--------------------- .note.nv.cuinfo           --------------------------
	.section	.note.nv.cuinfo,"",@"SHT_NOTE"
	.sectionflags	@"SHF_NOTE_NV_CUINFO"
        /*0018*/ 	.short	0x0002
        /*001a*/ 	.short	0x0064
        /*001c*/ 	.short	0x0082
	.zero		2


//--------------------- .nv.info                  --------------------------
	.section	.nv.info,"",@"SHT_CUDA_INFO"
	.align	4


	//----- nvinfo : EIATTR_REGCOUNT
	.align		4
        /*0000*/ 	.byte	0x04, 0x2f
        /*0002*/ 	.short	(.L_2 - .L_1)
	.align		4
.L_1:
        /*0004*/ 	.word	index@(_Z6kernelP6float4jjf)
        /*0008*/ 	.word	0x00000014


	//----- nvinfo : EIATTR_FRAME_SIZE
	.align		4
.L_2:
        /*000c*/ 	.byte	0x04, 0x11
        /*000e*/ 	.short	(.L_4 - .L_3)
	.align		4
.L_3:
        /*0010*/ 	.word	index@($__internal_0_$__cuda_sm3x_div_rn_noftz_f32_slowpath)
        /*0014*/ 	.word	0x00000020


	//----- nvinfo : EIATTR_FRAME_SIZE
	.align		4
.L_4:
        /*0018*/ 	.byte	0x04, 0x11
        /*001a*/ 	.short	(.L_6 - .L_5)
	.align		4
.L_5:
        /*001c*/ 	.word	index@(_Z6kernelP6float4jjf)
        /*0020*/ 	.word	0x00000020


	//----- nvinfo : EIATTR_MIN_STACK_SIZE
	.align		4
.L_6:
        /*0024*/ 	.byte	0x04, 0x12
        /*0026*/ 	.short	(.L_8 - .L_7)
	.align		4
.L_7:
        /*0028*/ 	.word	index@(_Z6kernelP6float4jjf)
        /*002c*/ 	.word	0x00000020
.L_8:


//--------------------- .nv.compat                --------------------------
	.section	.nv.compat,"",@"SHT_CUDA_COMPAT_INFO"
	.align	4
        /*0000*/ 	.byte	0x02, 0x09, 0x00, 0x00, 0x02, 0x02, 0x01, 0x00, 0x02, 0x05, 0x05, 0x00, 0x03, 0x07, 0x01, 0x01
        /*0010*/ 	.byte	0x02, 0x03, 0x00, 0x00, 0x02, 0x06, 0x01, 0x00, 0x04, 0x0b, 0x08, 0x00, 0x01, 0x00, 0x00, 0x00
        /*0020*/ 	.byte	0x00, 0x00, 0x00, 0x00


//--------------------- .nv.info._Z6kernelP6float4jjf --------------------------
	.section	.nv.info._Z6kernelP6float4jjf,"",@"SHT_CUDA_INFO"
	.sectionflags	@""
	.align	4


	//----- nvinfo : EIATTR_CUDA_API_VERSION
	.align		4
        /*0000*/ 	.byte	0x04, 0x37
        /*0002*/ 	.short	(.L_10 - .L_9)
.L_9:
        /*0004*/ 	.word	0x00000082


	//----- nvinfo : EIATTR_KPARAM_INFO
	.align		4
.L_10:
        /*0008*/ 	.byte	0x04, 0x17
        /*000a*/ 	.short	(.L_12 - .L_11)
.L_11:
        /*000c*/ 	.word	0x00000000
        /*0010*/ 	.short	0x0003
        /*0012*/ 	.short	0x0010
        /*0014*/ 	.byte	0x00, 0xf0, 0x11, 0x00


	//----- nvinfo : EIATTR_KPARAM_INFO
	.align		4
.L_12:
        /*0018*/ 	.byte	0x04, 0x17
        /*001a*/ 	.short	(.L_14 - .L_13)
.L_13:
        /*001c*/ 	.word	0x00000000
        /*0020*/ 	.short	0x0002
        /*0022*/ 	.short	0x000c
        /*0024*/ 	.byte	0x00, 0xf0, 0x11, 0x00


	//----- nvinfo : EIATTR_KPARAM_INFO
	.align		4
.L_14:
        /*0028*/ 	.byte	0x04, 0x17
        /*002a*/ 	.short	(.L_16 - .L_15)
.L_15:
        /*002c*/ 	.word	0x00000000
        /*0030*/ 	.short	0x0001
        /*0032*/ 	.short	0x0008
        /*0034*/ 	.byte	0x00, 0xf0, 0x11, 0x00


	//----- nvinfo : EIATTR_KPARAM_INFO
	.align		4
.L_16:
        /*0038*/ 	.byte	0x04, 0x17
        /*003a*/ 	.short	(.L_18 - .L_17)
.L_17:
        /*003c*/ 	.word	0x00000000
        /*0040*/ 	.short	0x0000
        /*0042*/ 	.short	0x0000
        /*0044*/ 	.byte	0x00, 0xf5, 0x21, 0x00


	//----- nvinfo : EIATTR_SPARSE_MMA_MASK
	.align		4
.L_18:
        /*0048*/ 	.byte	0x03, 0x50
        /*004a*/ 	.short	0x0000


	//----- nvinfo : EIATTR_MAXREG_COUNT
	.align		4
        /*004c*/ 	.byte	0x03, 0x1b
        /*004e*/ 	.short	0x00ff


	//----- nvinfo : EIATTR_MERCURY_ISA_VERSION
	.align		4
        /*0050*/ 	.byte	0x03, 0x5f
        /*0052*/ 	.short	0x0101


	//----- nvinfo : EIATTR_VRC_CTA_INIT_COUNT
	.align		4
        /*0054*/ 	.byte	0x02, 0x4a
	.zero		1
	.zero		1


	//----- nvinfo : EIATTR_EXIT_INSTR_OFFSETS
	.align		4
        /*0058*/ 	.byte	0x04, 0x1c
        /*005a*/ 	.short	(.L_20 - .L_19)


	//   ....[0]....
.L_19:
        /*005c*/ 	.word	0x00000dc0


	//----- nvinfo : EIATTR_CRS_STACK_SIZE
	.align		4
.L_20:
        /*0060*/ 	.byte	0x04, 0x1e
        /*0062*/ 	.short	(.L_22 - .L_21)
.L_21:
        /*0064*/ 	.word	0x00000000


	//----- nvinfo : EIATTR_CBANK_PARAM_SIZE
	.align		4
.L_22:
        /*0068*/ 	.byte	0x03, 0x19
        /*006a*/ 	.short	0x0014


	//----- nvinfo : EIATTR_PARAM_CBANK
	.align		4
        /*006c*/ 	.byte	0x04, 0x0a
        /*006e*/ 	.short	(.L_24 - .L_23)
	.align		4
.L_23:
        /*0070*/ 	.word	index@(.nv.constant0._Z6kernelP6float4jjf)
        /*0074*/ 	.short	0x0380
        /*0076*/ 	.short	0x0014


	//----- nvinfo : EIATTR_SW_WAR
	.align		4
.L_24:
        /*0078*/ 	.byte	0x04, 0x36
        /*007a*/ 	.short	(.L_26 - .L_25)
.L_25:
        /*007c*/ 	.word	0x00000008
.L_26:


//--------------------- .nv.callgraph             --------------------------
	.section	.nv.callgraph,"",@"SHT_CUDA_CALLGRAPH"
	.align	4
	.sectionentsize	8
	.align		4
        /*0000*/ 	.word	0x00000000
	.align		4
        /*0004*/ 	.word	0xffffffff
	.align		4
        /*0008*/ 	.word	0x00000000
	.align		4
        /*000c*/ 	.word	0xfffffffe
	.align		4
        /*0010*/ 	.word	0x00000000
	.align		4
        /*0014*/ 	.word	0xfffffffd
	.align		4
        /*0018*/ 	.word	0x00000000
	.align		4
        /*001c*/ 	.word	0xfffffffc


//--------------------- .nv.constant4             --------------------------
	.section	.nv.constant4,"a",@progbits
	.align	8
	.align		8
.nv.constant4:
        /*0000*/ 	.dword	__cudart_i2opi_f


//--------------------- .text._Z6kernelP6float4jjf --------------------------
	.section	.text._Z6kernelP6float4jjf,"ax",@progbits
	.align	128
        .global         _Z6kernelP6float4jjf
        .type           _Z6kernelP6float4jjf,@function
        .size           _Z6kernelP6float4jjf,(.L_x_22 - _Z6kernelP6float4jjf)
        .other          _Z6kernelP6float4jjf,@"STO_CUDA_ENTRY STV_DEFAULT"
_Z6kernelP6float4jjf:
.text._Z6kernelP6float4jjf:
[----:B------:R-:W0:Y:S01]  /*0000*/  LDC R1, c[0x0][0x37c] ;  /* 0x0000df00ff017b82 */ /* 0x000e220000000800 */
[----:B------:R-:W1:Y:S01]  /*0010*/  S2R R0, SR_TID.X ;  /* 0x0000000000007919 */ /* 0x000e620000002100 */
[----:B------:R-:W2:Y:S06]  /*0020*/  LDCU UR5, c[0x0][0x388] ;  /* 0x00007100ff0577ac */ /* 0x000eac0008000800 */
[----:B------:R-:W1:Y:S01]  /*0030*/  S2UR UR4, SR_CTAID.X ;  /* 0x00000000000479c3 */ /* 0x000e620000002500 */
[----:B------:R-:W-:Y:S01]  /*0040*/  BSSY.RECONVERGENT B0, `(.L_x_0) ;  /* 0x0000015000007945 */ /* 0x000fe20003800200 */
[----:B------:R-:W3:Y:S01]  /*0050*/  S2R R9, SR_TID.Y ;  /* 0x0000000000097919 */ /* 0x000ee20000002200 */
[----:B0-----:R-:W-:-:S05]  /*0060*/  VIADD R1, R1, 0xffffffe0 ;  /* 0xffffffe001017836 */ /* 0x001fca0000000000 */
[----:B------:R-:W1:Y:S08]  /*0070*/  LDC R7, c[0x0][0x360] ;  /* 0x0000d800ff077b82 */ /* 0x000e700000000800 */
[----:B------:R-:W3:Y:S01]  /*0080*/  LDC R10, c[0x0][0x364] ;  /* 0x0000d900ff0a7b82 */ /* 0x000ee20000000800 */
[----:B--2---:R-:W-:-:S04]  /*0090*/  I2FP.F32.U32 R3, UR5 ;  /* 0x0000000500037c45 */ /* 0x004fc80008201000 */
[----:B------:R-:W0:Y:S03]  /*00a0*/  MUFU.RCP R2, R3 ;  /* 0x0000000300027308 */ /* 0x000e260000001000 */
[----:B------:R-:W3:Y:S01]  /*00b0*/  S2UR UR5, SR_CTAID.Y ;  /* 0x00000000000579c3 */ /* 0x000ee20000002600 */
[----:B-1----:R-:W-:-:S05]  /*00c0*/  IMAD R7, R7, UR4, R0 ;  /* 0x0000000407077c24 */ /* 0x002fca000f8e0200 */
[----:B------:R-:W-:Y:S01]  /*00d0*/  I2FP.F32.U32 R0, R7 ;  /* 0x0000000700007245 */ /* 0x000fe20000201000 */
[----:B0-----:R-:W-:-:S03]  /*00e0*/  FFMA R5, -R3, R2, 1 ;  /* 0x3f80000003057423 */ /* 0x001fc60000000102 */
[----:B------:R-:W0:Y:S01]  /*00f0*/  FCHK P0, R0, R3 ;  /* 0x0000000300007302 */ /* 0x000e220000000000 */
[----:B------:R-:W-:-:S04]  /*0100*/  FFMA R5, R2, R5, R2 ;  /* 0x0000000502057223 */ /* 0x000fc80000000002 */
[----:B------:R-:W-:Y:S01]  /*0110*/  FFMA R4, R0, R5, RZ ;  /* 0x0000000500047223 */ /* 0x000fe200000000ff */
[----:B---3--:R-:W-:-:S03]  /*0120*/  IMAD R10, R10, UR5, R9 ;  /* 0x000000050a0a7c24 */ /* 0x008fc6000f8e0209 */
[----:B------:R-:W-:-:S04]  /*0130*/  FFMA R2, -R3, R4, R0 ;  /* 0x0000000403027223 */ /* 0x000fc80000000100 */
[----:B------:R-:W-:Y:S01]  /*0140*/  FFMA R4, R5, R2, R4 ;  /* 0x0000000205047223 */ /* 0x000fe20000000004 */
[----:B0-----:R-:W-:Y:S06]  /*0150*/  @!P0 BRA `(.L_x_1) ;  /* 0x00000000000c8947 */ /* 0x001fec0003800000 */
[----:B------:R-:W-:-:S07]  /*0160*/  MOV R2, 0x180 ;  /* 0x0000018000027802 */ /* 0x000fce0000000f00 */
[----:B------:R-:W-:Y:S05]  /*0170*/  CALL.REL.NOINC `($__internal_0_$__cuda_sm3x_div_rn_noftz_f32_slowpath) ;  /* 0x0000000c00147944 */ /* 0x000fea0003c00000 */
[----:B------:R-:W-:-:S07]  /*0180*/  IMAD.MOV.U32 R4, RZ, RZ, R0 ;  /* 0x000000ffff047224 */ /* 0x000fce00078e0000 */
.L_x_1:
[----:B------:R-:W-:Y:S05]  /*0190*/  BSYNC.RECONVERGENT B0 ;  /* 0x0000000000007941 */ /* 0x000fea0003800200 */
.L_x_0:
[----:B------:R-:W0:Y:S01]  /*01a0*/  LDCU UR4, c[0x0][0x38c] ;  /* 0x00007180ff0477ac */ /* 0x000e220008000800 */
[----:B------:R-:W-:Y:S01]  /*01b0*/  I2FP.F32.U32 R0, R10 ;  /* 0x0000000a00007245 */ /* 0x000fe20000201000 */
[----:B------:R-:W-:Y:S01]  /*01c0*/  BSSY.RECONVERGENT B0, `(.L_x_2) ;  /* 0x000000d000007945 */ /* 0x000fe20003800200 */
[----:B0-----:R-:W-:-:S04]  /*01d0*/  I2FP.F32.U32 R3, UR4 ;  /* 0x0000000400037c45 */ /* 0x001fc80008201000 */
[----:B------:R-:W0:Y:S08]  /*01e0*/  MUFU.RCP R2, R3 ;  /* 0x0000000300027308 */ /* 0x000e300000001000 */
[----:B------:R-:W1:Y:S01]  /*01f0*/  FCHK P0, R0, R3 ;  /* 0x0000000300007302 */ /* 0x000e620000000000 */
[----:B0-----:R-:W-:-:S04]  /*0200*/  FFMA R5, -R3, R2, 1 ;  /* 0x3f80000003057423 */ /* 0x001fc80000000102 */
[----:B------:R-:W-:-:S04]  /*0210*/  FFMA R5, R2, R5, R2 ;  /* 0x0000000502057223 */ /* 0x000fc80000000002 */
[----:B------:R-:W-:-:S04]  /*0220*/  FFMA R2, R0, R5, RZ ;  /* 0x0000000500027223 */ /* 0x000fc800000000ff */
[----:B------:R-:W-:-:S04]  /*0230*/  FFMA R6, -R3, R2, R0 ;  /* 0x0000000203067223 */ /* 0x000fc80000000100 */
[----:B------:R-:W-:Y:S01]  /*0240*/  FFMA R5, R5, R6, R2 ;  /* 0x0000000605057223 */ /* 0x000fe20000000002 */
[----:B-1----:R-:W-:Y:S06]  /*0250*/  @!P0 BRA `(.L_x_3) ;  /* 0x00000000000c8947 */ /* 0x002fec0003800000 */
[----:B------:R-:W-:-:S07]  /*0260*/  MOV R2, 0x280 ;  /* 0x0000028000027802 */ /* 0x000fce0000000f00 */
[----:B------:R-:W-:Y:S05]  /*0270*/  CALL.REL.NOINC `($__internal_0_$__cuda_sm3x_div_rn_noftz_f32_slowpath) ;  /* 0x0000000800d47944 */ /* 0x000fea0003c00000 */
[----:B------:R-:W-:-:S07]  /*0280*/  IMAD.MOV.U32 R5, RZ, RZ, R0 ;  /* 0x000000ffff057224 */ /* 0x000fce00078e0000 */
.L_x_3:
[----:B------:R-:W-:Y:S05]  /*0290*/  BSYNC.RECONVERGENT B0 ;  /* 0x0000000000007941 */ /* 0x000fea0003800200 */
.L_x_2:
[----:B------:R-:W0:Y:S01]  /*02a0*/  LDC R9, c[0x0][0x390] ;  /* 0x0000e400ff097b82 */ /* 0x000e220000000800 */
[----:B------:R-:W-:Y:S01]  /*02b0*/  IMAD.MOV.U32 R6, RZ, RZ, 0x40000000 ;  /* 0x40000000ff067424 */ /* 0x000fe200078e00ff */
[----:B------:R-:W1:Y:S01]  /*02c0*/  LDCU.64 UR6, c[0x0][0x358] ;  /* 0x00006b00ff0677ac */ /* 0x000e620008000a00 */
[----:B------:R-:W-:Y:S02]  /*02d0*/  BSSY.RECONVERGENT B0, `(.L_x_4) ;  /* 0x0000043000007945 */ /* 0x000fe40003800200 */
[-C--:B------:R-:W-:Y:S01]  /*02e0*/  FFMA R4, R4, R6.reuse, -1 ;  /* 0xbf80000004047423 */ /* 0x080fe20000000006 */
[----:B------:R-:W-:-:S03]  /*02f0*/  FFMA R5, R5, R6, -1 ;  /* 0xbf80000005057423 */ /* 0x000fc60000000006 */
[----:B0-----:R-:W-:-:S04]  /*0300*/  FFMA R11, R4, 4, R9 ;  /* 0x40800000040b7823 */ /* 0x001fc80000000009 */
[C---:B------:R-:W-:Y:S01]  /*0310*/  FMUL R0, R11.reuse, 0.63661974668502807617 ;  /* 0x3f22f9830b007820 */ /* 0x040fe20000400000 */
[----:B------:R-:W-:-:S05]  /*0320*/  FSETP.GE.AND P0, PT, |R11|, 105615, PT ;  /* 0x47ce47800b00780b */ /* 0x000fca0003f06200 */
[----:B------:R-:W0:Y:S02]  /*0330*/  F2I.NTZ R0, R0 ;  /* 0x0000000000007305 */ /* 0x000e240000203100 */
[----:B0-----:R-:W-:-:S05]  /*0340*/  I2FP.F32.S32 R2, R0 ;  /* 0x0000000000027245 */ /* 0x001fca0000201400 */
[----:B------:R-:W-:-:S04]  /*0350*/  FFMA R3, R2, -1.5707962512969970703, R11 ;  /* 0xbfc90fda02037823 */ /* 0x000fc8000000000b */
[----:B------:R-:W-:-:S04]  /*0360*/  FFMA R3, R2, -7.5497894158615963534e-08, R3 ;  /* 0xb3a2216802037823 */ /* 0x000fc80000000003 */
[----:B------:R-:W-:Y:S01]  /*0370*/  FFMA R3, R2, -5.3903029534742383927e-15, R3 ;  /* 0xa7c234c502037823 */ /* 0x000fe20000000003 */
[----:B-1----:R-:W-:Y:S06]  /*0380*/  @!P0 BRA `(.L_x_5) ;  /* 0x0000000000dc8947 */ /* 0x002fec0003800000 */
[----:B------:R-:W-:-:S13]  /*0390*/  FSETP.NEU.AND P0, PT, |R11|, +INF , PT ;  /* 0x7f8000000b00780b */ /* 0x000fda0003f0d200 */
[----:B------:R-:W-:Y:S01]  /*03a0*/  @!P0 FMUL R3, RZ, R11 ;  /* 0x0000000bff038220 */ /* 0x000fe20000400000 */
[----:B------:R-:W-:Y:S01]  /*03b0*/  @!P0 IMAD.MOV.U32 R0, RZ, RZ, RZ ;  /* 0x000000ffff008224 */ /* 0x000fe200078e00ff */
[----:B------:R-:W-:Y:S06]  /*03c0*/  @!P0 BRA `(.L_x_5) ;  /* 0x0000000000cc8947 */ /* 0x000fec0003800000 */
[----:B------:R-:W-:Y:S01]  /*03d0*/  IMAD.SHL.U32 R2, R11, 0x100, RZ ;  /* 0x000001000b027824 */ /* 0x000fe200078e00ff */
[----:B------:R-:W0:Y:S01]  /*03e0*/  LDCU.64 UR8, c[0x4][URZ] ;  /* 0x01000000ff0877ac */ /* 0x000e220008000a00 */
[----:B------:R-:W-:Y:S02]  /*03f0*/  IMAD.MOV.U32 R8, RZ, RZ, RZ ;  /* 0x000000ffff087224 */ /* 0x000fe400078e00ff */
[----:B------:R-:W-:Y:S01]  /*0400*/  IMAD.MOV.U32 R0, RZ, RZ, R1 ;  /* 0x000000ffff007224 */ /* 0x000fe200078e0001 */
[----:B------:R-:W-:Y:S01]  /*0410*/  LOP3.LUT R17, R2, 0x80000000, RZ, 0xfc, !PT ;  /* 0x8000000002117812 */ /* 0x000fe200078efcff */
[----:B------:R-:W-:Y:S01]  /*0420*/  UMOV UR5, URZ ;  /* 0x000000ff00057c82 */ /* 0x000fe20008000000 */
[----:B------:R-:W-:-:S05]  /*0430*/  UMOV UR4, URZ ;  /* 0x000000ff00047c82 */ /* 0x000fca0008000000 */
.L_x_6:
[----:B0-----:R-:W-:Y:S02]  /*0440*/  IMAD.U32 R12, RZ, RZ, UR8 ;  /* 0x00000008ff0c7e24 */ /* 0x001fe4000f8e00ff */
[----:B------:R-:W-:-:S05]  /*0450*/  IMAD.U32 R13, RZ, RZ, UR9 ;  /* 0x00000009ff0d7e24 */ /* 0x000fca000f8e00ff */
[----:B------:R-:W2:Y:S01]  /*0460*/  LDG.E.CONSTANT R2, desc[UR6][R12.64] ;  /* 0x000000060c027981 */ /* 0x000ea2000c1e9900 */
[----:B------:R-:W-:Y:S02]  /*0470*/  UIADD3 UR8, UP0, UPT, UR8, 0x4, URZ ;  /* 0x0000000408087890 */ /* 0x000fe4000ff1e0ff */
[----:B------:R-:W-:Y:S02]  /*0480*/  UIADD3 UR4, UPT, UPT, UR4, 0x1, URZ ;  /* 0x0000000104047890 */ /* 0x000fe4000fffe0ff */
[----:B------:R-:W-:Y:S02]  /*0490*/  UIADD3.X UR9, UPT, UPT, URZ, UR9, URZ, UP0, !UPT ;  /* 0x00000009ff097290 */ /* 0x000fe400087fe4ff */
[----:B------:R-:W-:Y:S01]  /*04a0*/  UISETP.NE.AND UP0, UPT, UR4, 0x6, UPT ;  /* 0x000000060400788c */ /* 0x000fe2000bf05270 */
[----:B--2---:R-:W-:-:S03]  /*04b0*/  IMAD.WIDE.U32 R2, R2, R17, RZ ;  /* 0x0000001102027225 */ /* 0x004fc600078e00ff */
[----:B------:R-:W-:-:S04]  /*04c0*/  IADD3 R15, P0, PT, R2, R8, RZ ;  /* 0x00000008020f7210 */ /* 0x000fc80007f1e0ff */
[----:B------:R-:W-:Y:S01]  /*04d0*/  IADD3.X R8, PT, PT, R3, UR5, RZ, P0, !PT ;  /* 0x0000000503087c10 */ /* 0x000fe200087fe4ff */
[----:B------:R0:W-:Y:S02]  /*04e0*/  STL [R0], R15 ;  /* 0x0000000f00007387 */ /* 0x0001e40000100800 */
[----:B0-----:R-:W-:Y:S01]  /*04f0*/  VIADD R0, R0, 0x4 ;  /* 0x0000000400007836 */ /* 0x001fe20000000000 */
[----:B------:R-:W-:Y:S06]  /*0500*/  BRA.U UP0, `(.L_x_6) ;  /* 0xfffffffd00cc7547 */ /* 0x000fec000b83ffff */
[----:B------:R-:W-:Y:S01]  /*0510*/  SHF.R.U32.HI R6, RZ, 0x17, R11 ;  /* 0x00000017ff067819 */ /* 0x000fe2000001160b */
[----:B------:R0:W-:Y:S03]  /*0520*/  STL [R1+0x18], R8 ;  /* 0x0000180801007387 */ /* 0x0001e60000100800 */
[C---:B------:R-:W-:Y:S02]  /*0530*/  LOP3.LUT R0, R6.reuse, 0xe0, RZ, 0xc0, !PT ;  /* 0x000000e006007812 */ /* 0x040fe400078ec0ff */
[----:B------:R-:W-:-:S03]  /*0540*/  LOP3.LUT P0, RZ, R6, 0x1f, RZ, 0xc0, !PT ;  /* 0x0000001f06ff7812 */ /* 0x000fc6000780c0ff */
[----:B------:R-:W-:-:S05]  /*0550*/  VIADD R0, R0, 0xffffff80 ;  /* 0xffffff8000007836 */ /* 0x000fca0000000000 */
[----:B------:R-:W-:-:S05]  /*0560*/  SHF.R.U32.HI R0, RZ, 0x5, R0 ;  /* 0x00000005ff007819 */ /* 0x000fca0000011600 */
[----:B------:R-:W-:-:S05]  /*0570*/  IMAD R14, R0, -0x4, R1 ;  /* 0xfffffffc000e7824 */ /* 0x000fca00078e0201 */
[----:B------:R-:W2:Y:S04]  /*0580*/  LDL R0, [R14+0x18] ;  /* 0x000018000e007983 */ /* 0x000ea80000100800 */
[----:B------:R-:W2:Y:S04]  /*0590*/  LDL R3, [R14+0x14] ;  /* 0x000014000e037983 */ /* 0x000ea80000100800 */
[----:B------:R-:W3:Y:S01]  /*05a0*/  @P0 LDL R2, [R14+0x10] ;  /* 0x000010000e020983 */ /* 0x000ee20000100800 */
[----:B------:R-:W-:Y:S01]  /*05b0*/  LOP3.LUT R6, R6, 0x1f, RZ, 0xc0, !PT ;  /* 0x0000001f06067812 */ /* 0x000fe200078ec0ff */
[----:B------:R-:W-:Y:S01]  /*05c0*/  UMOV UR4, 0x54442d19 ;  /* 0x54442d1900047882 */ /* 0x000fe20000000000 */
[----:B------:R-:W-:-:S02]  /*05d0*/  UMOV UR5, 0x3bf921fb ;  /* 0x3bf921fb00057882 */ /* 0x000fc40000000000 */
[-C--:B--2---:R-:W-:Y:S02]  /*05e0*/  @P0 SHF.L.W.U32.HI R0, R3, R6.reuse, R0 ;  /* 0x0000000603000219 */ /* 0x084fe40000010e00 */
[----:B---3--:R-:W-:Y:S02]  /*05f0*/  @P0 SHF.L.W.U32.HI R3, R2, R6, R3 ;  /* 0x0000000602030219 */ /* 0x008fe40000010e03 */
[----:B------:R-:W-:Y:S02]  /*0600*/  ISETP.GE.AND P0, PT, R11, RZ, PT ;  /* 0x000000ff0b00720c */ /* 0x000fe40003f06270 */
[C---:B------:R-:W-:Y:S01]  /*0610*/  SHF.L.W.U32.HI R2, R3.reuse, 0x2, R0 ;  /* 0x0000000203027819 */ /* 0x040fe20000010e00 */
[----:B------:R-:W-:-:S03]  /*0620*/  IMAD.SHL.U32 R3, R3, 0x4, RZ ;  /* 0x0000000403037824 */ /* 0x000fc600078e00ff */
[----:B------:R-:W-:Y:S02]  /*0630*/  SHF.R.S32.HI R6, RZ, 0x1f, R2 ;  /* 0x0000001fff067819 */ /* 0x000fe40000011402 */
[----:B------:R-:W-:Y:S02]  /*0640*/  LOP3.LUT R11, R2, R11, RZ, 0x3c, !PT ;  /* 0x0000000b020b7212 */ /* 0x000fe400078e3cff */
[C---:B------:R-:W-:Y:S02]  /*0650*/  LOP3.LUT R12, R6.reuse, R3, RZ, 0x3c, !PT ;  /* 0x00000003060c7212 */ /* 0x040fe400078e3cff */
[----:B------:R-:W-:Y:S02]  /*0660*/  LOP3.LUT R13, R6, R2, RZ, 0x3c, !PT ;  /* 0x00000002060d7212 */ /* 0x000fe400078e3cff */
[----:B------:R-:W-:Y:S02]  /*0670*/  SHF.R.U32.HI R3, RZ, 0x1e, R0 ;  /* 0x0000001eff037819 */ /* 0x000fe40000011600 */
[----:B------:R-:W-:-:S02]  /*0680*/  ISETP.GE.AND P1, PT, R11, RZ, PT ;  /* 0x000000ff0b00720c */ /* 0x000fc40003f26270 */
[----:B------:R-:W1:Y:S01]  /*0690*/  I2F.F64.S64 R12, R12 ;  /* 0x0000000c000c7312 */ /* 0x000e620000301c00 */
[----:B------:R-:W-:-:S05]  /*06a0*/  LEA.HI R0, R2, R3, RZ, 0x1 ;  /* 0x0000000302007211 */ /* 0x000fca00078f08ff */
[----:B------:R-:W-:-:S04]  /*06b0*/  IMAD.MOV R2, RZ, RZ, -R0 ;  /* 0x000000ffff027224 */ /* 0x000fc800078e0a00 */
[----:B------:R-:W-:Y:S01]  /*06c0*/  @!P0 IMAD.MOV.U32 R0, RZ, RZ, R2 ;  /* 0x000000ffff008224 */ /* 0x000fe200078e0002 */
[----:B-1----:R-:W-:-:S10]  /*06d0*/  DMUL R14, R12, UR4 ;  /* 0x000000040c0e7c28 */ /* 0x002fd40008000000 */
[----:B------:R-:W1:Y:S02]  /*06e0*/  F2F.F32.F64 R14, R14 ;  /* 0x0000000e000e7310 */ /* 0x000e640000301000 */
[----:B01----:R-:W-:-:S07]  /*06f0*/  FSEL R3, -R14, R14, !P1 ;  /* 0x0000000e0e037208 */ /* 0x003fce0004800100 */
.L_x_5:
[----:B------:R-:W-:Y:S05]  /*0700*/  BSYNC.RECONVERGENT B0 ;  /* 0x0000000000007941 */ /* 0x000fea0003800200 */
.L_x_4:
[----:B------:R-:W-:Y:S01]  /*0710*/  FFMA R11, R5, 4, R9 ;  /* 0x40800000050b7823 */ /* 0x000fe20000000009 */
[----:B------:R-:W-:Y:S01]  /*0720*/  LOP3.LUT R8, R0, 0x1, RZ, 0xc0, !PT ;  /* 0x0000000100087812 */ /* 0x000fe200078ec0ff */
[----:B------:R-:W-:Y:S02]  /*0730*/  IMAD.MOV.U32 R14, RZ, RZ, 0x37cbac00 ;  /* 0x37cbac00ff0e7424 */ /* 0x000fe400078e00ff */
[----:B------:R-:W-:Y:S01]  /*0740*/  FMUL R9, R3, R3 ;  /* 0x0000000303097220 */ /* 0x000fe20000400000 */
[----:B------:R-:W-:Y:S01]  /*0750*/  FMUL R2, R11, 0.63661974668502807617 ;  /* 0x3f22f9830b027820 */ /* 0x000fe20000400000 */
[----:B------:R-:W-:Y:S01]  /*0760*/  ISETP.NE.U32.AND P0, PT, R8, 0x1, PT ;  /* 0x000000010800780c */ /* 0x000fe20003f05070 */
[----:B------:R-:W-:Y:S02]  /*0770*/  IMAD.MOV.U32 R8, RZ, RZ, 0x3d2aaabb ;  /* 0x3d2aaabbff087424 */ /* 0x000fe400078e00ff */
[----:B------:R-:W-:Y:S01]  /*0780*/  FFMA R6, R9, R14, -0.0013887860113754868507 ;  /* 0xbab607ed09067423 */ /* 0x000fe2000000000e */
[----:B------:R-:W-:Y:S01]  /*0790*/  IMAD.MOV.U32 R12, RZ, RZ, 0x3effffff ;  /* 0x3effffffff0c7424 */ /* 0x000fe200078e00ff */
[----:B------:R-:W-:Y:S01]  /*07a0*/  LOP3.LUT P1, RZ, R0, 0x2, RZ, 0xc0, !PT ;  /* 0x0000000200ff7812 */ /* 0x000fe2000782c0ff */
[----:B------:R-:W0:Y:S01]  /*07b0*/  F2I.NTZ R2, R2 ;  /* 0x0000000200027305 */ /* 0x000e220000203100 */
[----:B------:R-:W-:Y:S01]  /*07c0*/  FSEL R8, R8, 0.0083327032625675201416, !P0 ;  /* 0x3c0885e408087808 */ /* 0x000fe20004000000 */
[----:B------:R-:W-:Y:S01]  /*07d0*/  BSSY.RECONVERGENT B0, `(.L_x_7) ;  /* 0x0000046000007945 */ /* 0x000fe20003800200 */
[----:B------:R-:W-:-:S02]  /*07e0*/  FSEL R6, R6, -0.00019574658654164522886, !P0 ;  /* 0xb94d415306067808 */ /* 0x000fc40004000000 */
[----:B------:R-:W-:-:S03]  /*07f0*/  FSEL R0, R3, 1, P0 ;  /* 0x3f80000003007808 */ /* 0x000fc60000000000 */
[----:B------:R-:W-:Y:S01]  /*0800*/  FFMA R6, R9, R6, R8 ;  /* 0x0000000609067223 */ /* 0x000fe20000000008 */
[----:B------:R-:W-:Y:S02]  /*0810*/  FSEL R8, -R12, -0.16666662693023681641, !P0 ;  /* 0xbe2aaaa80c087808 */ /* 0x000fe40004000100 */
[----:B------:R-:W-:-:S03]  /*0820*/  FSETP.GE.AND P0, PT, |R11|, 105615, PT ;  /* 0x47ce47800b00780b */ /* 0x000fc60003f06200 */
[C---:B------:R-:W-:Y:S01]  /*0830*/  FFMA R6, R9.reuse, R6, R8 ;  /* 0x0000000609067223 */ /* 0x040fe20000000008 */
[----:B0-----:R-:W-:Y:S01]  /*0840*/  I2FP.F32.S32 R12, R2 ;  /* 0x00000002000c7245 */ /* 0x001fe20000201400 */
[----:B------:R-:W-:-:S04]  /*0850*/  FFMA R9, R9, R0, RZ ;  /* 0x0000000009097223 */ /* 0x000fc800000000ff */
[----:B------:R-:W-:Y:S01]  /*0860*/  FFMA R3, R12, -1.5707962512969970703, R11 ;  /* 0xbfc90fda0c037823 */ /* 0x000fe2000000000b */
[----:B------:R-:W-:-:S03]  /*0870*/  FFMA R9, R9, R6, R0 ;  /* 0x0000000609097223 */ /* 0x000fc60000000000 */
[----:B------:R-:W-:Y:S01]  /*0880*/  FFMA R3, R12, -7.5497894158615963534e-08, R3 ;  /* 0xb3a221680c037823 */ /* 0x000fe20000000003 */
[----:B------:R-:W-:-:S03]  /*0890*/  @P1 FADD R9, RZ, -R9 ;  /* 0x80000009ff091221 */ /* 0x000fc60000000000 */
[----:B------:R-:W-:Y:S01]  /*08a0*/  FFMA R0, R12, -5.3903029534742383927e-15, R3 ;  /* 0xa7c234c50c007823 */ /* 0x000fe20000000003 */
[----:B------:R-:W-:Y:S06]  /*08b0*/  @!P0 BRA `(.L_x_8) ;  /* 0x0000000000dc8947 */ /* 0x000fec0003800000 */
        /* <DEDUP_REMOVED lines=11> */
.L_x_9:
        /* <DEDUP_REMOVED lines=44> */
.L_x_8:
[----:B------:R-:W-:Y:S05]  /*0c30*/  BSYNC.RECONVERGENT B0 ;  /* 0x0000000000007941 */ /* 0x000fea0003800200 */
.L_x_7:
[----:B------:R-:W-:Y:S01]  /*0c40*/  FMUL R11, R0, R0 ;  /* 0x00000000000b7220 */ /* 0x000fe20000400000 */
[C---:B------:R-:W-:Y:S01]  /*0c50*/  LOP3.LUT R3, R2.reuse, 0x1, RZ, 0xc0, !PT ;  /* 0x0000000102037812 */ /* 0x040fe200078ec0ff */
[----:B------:R-:W-:Y:S01]  /*0c60*/  IMAD.MOV.U32 R8, RZ, RZ, 0x3c0885e4 ;  /* 0x3c0885e4ff087424 */ /* 0x000fe200078e00ff */
[----:B------:R-:W0:Y:S01]  /*0c70*/  LDCU UR4, c[0x0][0x388] ;  /* 0x00007100ff0477ac */ /* 0x000e220008000800 */
[----:B------:R-:W-:Y:S01]  /*0c80*/  FFMA R14, R11, R14, -0.0013887860113754868507 ;  /* 0xbab607ed0b0e7423 */ /* 0x000fe2000000000e */
[----:B------:R-:W-:Y:S01]  /*0c90*/  ISETP.NE.U32.AND P0, PT, R3, 0x1, PT ;  /* 0x000000010300780c */ /* 0x000fe20003f05070 */
[----:B------:R-:W-:Y:S02]  /*0ca0*/  VIADD R6, R2, 0x1 ;  /* 0x0000000102067836 */ /* 0x000fe40000000000 */
[----:B------:R-:W1:Y:S01]  /*0cb0*/  LDC.64 R2, c[0x0][0x380] ;  /* 0x0000e000ff027b82 */ /* 0x000e620000000a00 */
[----:B------:R-:W-:Y:S01]  /*0cc0*/  IMAD.MOV.U32 R13, RZ, RZ, 0x3e2aaaa8 ;  /* 0x3e2aaaa8ff0d7424 */ /* 0x000fe200078e00ff */
[----:B------:R-:W-:-:S02]  /*0cd0*/  FSEL R14, R14, -0.00019574658654164522886, P0 ;  /* 0xb94d41530e0e7808 */ /* 0x000fc40000000000 */
[----:B------:R-:W-:Y:S02]  /*0ce0*/  FSEL R8, R8, 0.041666727513074874878, !P0 ;  /* 0x3d2aaabb08087808 */ /* 0x000fe40004000000 */
[----:B------:R-:W-:Y:S02]  /*0cf0*/  FSEL R13, -R13, -0.4999999701976776123, !P0 ;  /* 0xbeffffff0d0d7808 */ /* 0x000fe40004000100 */
[----:B------:R-:W-:Y:S01]  /*0d00*/  LOP3.LUT P1, RZ, R6, 0x2, RZ, 0xc0, !PT ;  /* 0x0000000206ff7812 */ /* 0x000fe2000782c0ff */
[----:B------:R-:W-:Y:S01]  /*0d10*/  FFMA R8, R11, R14, R8 ;  /* 0x0000000e0b087223 */ /* 0x000fe20000000008 */
[----:B------:R-:W-:-:S03]  /*0d20*/  FSEL R0, R0, 1, !P0 ;  /* 0x3f80000000007808 */ /* 0x000fc60004000000 */
[C---:B------:R-:W-:Y:S02]  /*0d30*/  FFMA R8, R11.reuse, R8, R13 ;  /* 0x000000080b087223 */ /* 0x040fe4000000000d */
[----:B------:R-:W-:-:S04]  /*0d40*/  FFMA R11, R11, R0, RZ ;  /* 0x000000000b0b7223 */ /* 0x000fc800000000ff */
[----:B------:R-:W-:Y:S01]  /*0d50*/  FFMA R0, R11, R8, R0 ;  /* 0x000000080b007223 */ /* 0x000fe20000000000 */
[----:B0-----:R-:W-:Y:S02]  /*0d60*/  IMAD R11, R10, UR4, R7 ;  /* 0x000000040a0b7c24 */ /* 0x001fe4000f8e0207 */
[----:B------:R-:W-:Y:S02]  /*0d70*/  IMAD.MOV.U32 R7, RZ, RZ, 0x3f800000 ;  /* 0x3f800000ff077424 */ /* 0x000fe400078e00ff */
[----:B------:R-:W-:Y:S01]  /*0d80*/  @P1 FADD R0, RZ, -R0 ;  /* 0x80000000ff001221 */ /* 0x000fe20000000000 */
[----:B-1----:R-:W-:-:S04]  /*0d90*/  IMAD.WIDE.U32 R2, R11, 0x10, R2 ;  /* 0x000000100b027825 */ /* 0x002fc800078e0002 */
[----:B------:R-:W-:-:S05]  /*0da0*/  FMUL.D2 R6, R9, R0 ;  /* 0x0000000009067220 */ /* 0x000fca0000300000 */
[----:B------:R-:W-:Y:S01]  /*0db0*/  STG.E.128 desc[UR6][R2.64], R4 ;  /* 0x0000000402007986 */ /* 0x000fe2000c101d06 */
[----:B------:R-:W-:Y:S05]  /*0dc0*/  EXIT ;  /* 0x000000000000794d */ /* 0x000fea0003800000 */
        .weak           $__internal_0_$__cuda_sm3x_div_rn_noftz_f32_slowpath
        .type           $__internal_0_$__cuda_sm3x_div_rn_noftz_f32_slowpath,@function
        .size           $__internal_0_$__cuda_sm3x_div_rn_noftz_f32_slowpath,(.L_x_22 - $__internal_0_$__cuda_sm3x_div_rn_noftz_f32_slowpath)
$__internal_0_$__cuda_sm3x_div_rn_noftz_f32_slowpath:
[----:B------:R-:W-:Y:S01]  /*0dd0*/  SHF.R.U32.HI R6, RZ, 0x17, R3 ;  /* 0x00000017ff067819 */ /* 0x000fe20000011603 */
[----:B------:R-:W-:Y:S01]  /*0de0*/  BSSY.RECONVERGENT B1, `(.L_x_10) ;  /* 0x0000062000017945 */ /* 0x000fe20003800200 */
[----:B------:R-:W-:Y:S02]  /*0df0*/  SHF.R.U32.HI R5, RZ, 0x17, R0 ;  /* 0x00000017ff057819 */ /* 0x000fe40000011600 */
[----:B------:R-:W-:Y:S02]  /*0e00*/  LOP3.LUT R12, R6, 0xff, RZ, 0xc0, !PT ;  /* 0x000000ff060c7812 */ /* 0x000fe400078ec0ff */
[----:B------:R-:W-:-:S03]  /*0e10*/  LOP3.LUT R11, R5, 0xff, RZ, 0xc0, !PT ;  /* 0x000000ff050b7812 */ /* 0x000fc600078ec0ff */
[----:B------:R-:W-:Y:S02]  /*0e20*/  VIADD R8, R12, 0xffffffff ;  /* 0xffffffff0c087836 */ /* 0x000fe40000000000 */
[----:B------:R-:W-:-:S03]  /*0e30*/  VIADD R6, R11, 0xffffffff ;  /* 0xffffffff0b067836 */ /* 0x000fc60000000000 */
[----:B------:R-:W-:-:S04]  /*0e40*/  ISETP.GT.U32.AND P0, PT, R8, 0xfd, PT ;  /* 0x000000fd0800780c */ /* 0x000fc80003f04070 */
[----:B------:R-:W-:-:S13]  /*0e50*/  ISETP.GT.U32.OR P0, PT, R6, 0xfd, P0 ;  /* 0x000000fd0600780c */ /* 0x000fda0000704470 */
[----:B------:R-:W-:Y:S01]  /*0e60*/  @!P0 IMAD.MOV.U32 R5, RZ, RZ, RZ ;  /* 0x000000ffff058224 */ /* 0x000fe200078e00ff */
[----:B------:R-:W-:Y:S06]  /*0e70*/  @!P0 BRA `(.L_x_11) ;  /* 0x00000000005c8947 */ /* 0x000fec0003800000 */
[----:B------:R-:W-:Y:S02]  /*0e80*/  FSETP.GTU.FTZ.AND P0, PT, |R0|, +INF , PT ;  /* 0x7f8000000000780b */ /* 0x000fe40003f1c200 */
[----:B------:R-:W-:-:S04]  /*0e90*/  FSETP.GTU.FTZ.AND P1, PT, |R3|, +INF , PT ;  /* 0x7f8000000300780b */ /* 0x000fc80003f3c200 */
[----:B------:R-:W-:-:S13]  /*0ea0*/  PLOP3.LUT P0, PT, P0, P1, PT, 0xf8, 0x8f ;  /* 0x00000000008f781c */ /* 0x000fda0000703f70 */
[----:B------:R-:W-:Y:S05]  /*0eb0*/  @P0 BRA `(.L_x_12) ;  /* 0x00000004004c0947 */ /* 0x000fea0003800000 */
[----:B------:R-:W-:-:S13]  /*0ec0*/  LOP3.LUT P0, RZ, R3, 0x7fffffff, R0, 0xc8, !PT ;  /* 0x7fffffff03ff7812 */ /* 0x000fda000780c800 */
[----:B------:R-:W-:Y:S05]  /*0ed0*/  @!P0 BRA `(.L_x_13) ;  /* 0x00000004003c8947 */ /* 0x000fea0003800000 */
[C---:B------:R-:W-:Y:S02]  /*0ee0*/  FSETP.NEU.FTZ.AND P2, PT, |R0|.reuse, +INF , PT ;  /* 0x7f8000000000780b */ /* 0x040fe40003f5d200 */
[----:B------:R-:W-:Y:S02]  /*0ef0*/  FSETP.NEU.FTZ.AND P1, PT, |R3|, +INF , PT ;  /* 0x7f8000000300780b */ /* 0x000fe40003f3d200 */
[----:B------:R-:W-:-:S11]  /*0f00*/  FSETP.NEU.FTZ.AND P0, PT, |R0|, +INF , PT ;  /* 0x7f8000000000780b */ /* 0x000fd60003f1d200 */
[----:B------:R-:W-:Y:S05]  /*0f10*/  @!P1 BRA !P2, `(.L_x_13) ;  /* 0x00000004002c9947 */ /* 0x000fea0005000000 */
[----:B------:R-:W-:-:S04]  /*0f20*/  LOP3.LUT P2, RZ, R0, 0x7fffffff, RZ, 0xc0, !PT ;  /* 0x7fffffff00ff7812 */ /* 0x000fc8000784c0ff */
[----:B------:R-:W-:-:S13]  /*0f30*/  PLOP3.LUT P1, PT, P1, P2, PT, 0x2f, 0xf2 ;  /* 0x0000000000f2781c */ /* 0x000fda0000f24577 */
[----:B------:R-:W-:Y:S05]  /*0f40*/  @P1 BRA `(.L_x_14) ;  /* 0x0000000400181947 */ /* 0x000fea0003800000 */
[----:B------:R-:W-:-:S04]  /*0f50*/  LOP3.LUT P1, RZ, R3, 0x7fffffff, RZ, 0xc0, !PT ;  /* 0x7fffffff03ff7812 */ /* 0x000fc8000782c0ff */
[----:B------:R-:W-:-:S13]  /*0f60*/  PLOP3.LUT P0, PT, P0, P1, PT, 0x2f, 0xf2 ;  /* 0x0000000000f2781c */ /* 0x000fda0000702577 */
[----:B------:R-:W-:Y:S05]  /*0f70*/  @P0 BRA `(.L_x_15) ;  /* 0x0000000400000947 */ /* 0x000fea0003800000 */
[----:B------:R-:W-:Y:S02]  /*0f80*/  ISETP.GE.AND P0, PT, R6, RZ, PT ;  /* 0x000000ff0600720c */ /* 0x000fe40003f06270 */
[----:B------:R-:W-:-:S11]  /*0f90*/  ISETP.GE.AND P1, PT, R8, RZ, PT ;  /* 0x000000ff0800720c */ /* 0x000fd60003f26270 */
[----:B------:R-:W-:Y:S02]  /*0fa0*/  @P0 IMAD.MOV.U32 R5, RZ, RZ, RZ ;  /* 0x000000ffff050224 */ /* 0x000fe400078e00ff */
[----:B------:R-:W-:Y:S01]  /*0fb0*/  @!P0 FFMA R0, R0, 1.84467440737095516160e+19, RZ ;  /* 0x5f80000000008823 */ /* 0x000fe200000000ff */
[----:B------:R-:W-:Y:S02]  /*0fc0*/  @!P0 IMAD.MOV.U32 R5, RZ, RZ, -0x40 ;  /* 0xffffffc0ff058424 */ /* 0x000fe400078e00ff */
[----:B------:R-:W-:Y:S02]  /*0fd0*/  @!P1 FFMA R3, R3, 1.84467440737095516160e+19, RZ ;  /* 0x5f80000003039823 */ /* 0x000fe400000000ff */
[----:B------:R-:W-:-:S07]  /*0fe0*/  @!P1 VIADD R5, R5, 0x40 ;  /* 0x0000004005059836 */ /* 0x000fce0000000000 */
.L_x_11:
[----:B------:R-:W-:Y:S01]  /*0ff0*/  LEA R6, R12, 0xc0800000, 0x17 ;  /* 0xc08000000c067811 */ /* 0x000fe200078eb8ff */
[----:B------:R-:W-:Y:S04]  /*1000*/  BSSY.RECONVERGENT B2, `(.L_x_16) ;  /* 0x0000036000027945 */ /* 0x000fe80003800200 */
[----:B------:R-:W-:Y:S02]  /*1010*/  IMAD.IADD R6, R3, 0x1, -R6 ;  /* 0x0000000103067824 */ /* 0x000fe400078e0a06 */
[----:B------:R-:W-:Y:S02]  /*1020*/  VIADD R3, R11, 0xffffff81 ;  /* 0xffffff810b037836 */ /* 0x000fe40000000000 */
[----:B------:R0:W1:Y:S01]  /*1030*/  MUFU.RCP R8, R6 ;  /* 0x0000000600087308 */ /* 0x0000620000001000 */
[----:B------:R-:W-:Y:S01]  /*1040*/  FADD.FTZ R9, -R6, -RZ ;  /* 0x800000ff06097221 */ /* 0x000fe20000010100 */
[C---:B------:R-:W-:Y:S01]  /*1050*/  IMAD R0, R3.reuse, -0x800000, R0 ;  /* 0xff80000003007824 */ /* 0x040fe200078e0200 */
[----:B0-----:R-:W-:-:S05]  /*1060*/  IADD3 R6, PT, PT, R3, 0x7f, -R12 ;  /* 0x0000007f03067810 */ /* 0x001fca0007ffe80c */
[----:B------:R-:W-:Y:S02]  /*1070*/  IMAD.IADD R6, R6, 0x1, R5 ;  /* 0x0000000106067824 */ /* 0x000fe400078e0205 */
[----:B-1----:R-:W-:-:S04]  /*1080*/  FFMA R11, R8, R9, 1 ;  /* 0x3f800000080b7423 */ /* 0x002fc80000000009 */
[----:B------:R-:W-:-:S04]  /*1090*/  FFMA R13, R8, R11, R8 ;  /* 0x0000000b080d7223 */ /* 0x000fc80000000008 */
[----:B------:R-:W-:-:S04]  /*10a0*/  FFMA R8, R0, R13, RZ ;  /* 0x0000000d00087223 */ /* 0x000fc800000000ff */
[----:B------:R-:W-:-:S04]  /*10b0*/  FFMA R11, R9, R8, R0 ;  /* 0x00000008090b7223 */ /* 0x000fc80000000000 */
[----:B------:R-:W-:-:S04]  /*10c0*/  FFMA R8, R13, R11, R8 ;  /* 0x0000000b0d087223 */ /* 0x000fc80000000008 */
[----:B------:R-:W-:-:S04]  /*10d0*/  FFMA R9, R9, R8, R0 ;  /* 0x0000000809097223 */ /* 0x000fc80000000000 */
[----:B------:R-:W-:-:S05]  /*10e0*/  FFMA R0, R13, R9, R8 ;  /* 0x000000090d007223 */ /* 0x000fca0000000008 */
[----:B------:R-:W-:-:S04]  /*10f0*/  SHF.R.U32.HI R3, RZ, 0x17, R0 ;  /* 0x00000017ff037819 */ /* 0x000fc80000011600 */
[----:B------:R-:W-:-:S05]  /*1100*/  LOP3.LUT R3, R3, 0xff, RZ, 0xc0, !PT ;  /* 0x000000ff03037812 */ /* 0x000fca00078ec0ff */
[----:B------:R-:W-:-:S04]  /*1110*/  IMAD.IADD R11, R3, 0x1, R6 ;  /* 0x00000001030b7824 */ /* 0x000fc800078e0206 */
[----:B------:R-:W-:-:S05]  /*1120*/  VIADD R3, R11, 0xffffffff ;  /* 0xffffffff0b037836 */ /* 0x000fca0000000000 */
[----:B------:R-:W-:-:S13]  /*1130*/  ISETP.GE.U32.AND P0, PT, R3, 0xfe, PT ;  /* 0x000000fe0300780c */ /* 0x000fda0003f06070 */
[----:B------:R-:W-:Y:S05]  /*1140*/  @!P0 BRA `(.L_x_17) ;  /* 0x0000000000808947 */ /* 0x000fea0003800000 */
[----:B------:R-:W-:-:S13]  /*1150*/  ISETP.GT.AND P0, PT, R11, 0xfe, PT ;  /* 0x000000fe0b00780c */ /* 0x000fda0003f04270 */
[----:B------:R-:W-:Y:S05]  /*1160*/  @P0 BRA `(.L_x_18) ;  /* 0x00000000006c0947 */ /* 0x000fea0003800000 */
[----:B------:R-:W-:-:S13]  /*1170*/  ISETP.GE.AND P0, PT, R11, 0x1, PT ;  /* 0x000000010b00780c */ /* 0x000fda0003f06270 */
[----:B------:R-:W-:Y:S05]  /*1180*/  @P0 BRA `(.L_x_19) ;  /* 0x0000000000740947 */ /* 0x000fea0003800000 */
[----:B------:R-:W-:Y:S02]  /*1190*/  ISETP.GE.AND P0, PT, R11, -0x18, PT ;  /* 0xffffffe80b00780c */ /* 0x000fe40003f06270 */
[----:B------:R-:W-:-:S11]  /*11a0*/  LOP3.LUT R0, R0, 0x80000000, RZ, 0xc0, !PT ;  /* 0x8000000000007812 */ /* 0x000fd600078ec0ff */
[----:B------:R-:W-:Y:S05]  /*11b0*/  @!P0 BRA `(.L_x_19) ;  /* 0x0000000000688947 */ /* 0x000fea0003800000 */
[CCC-:B------:R-:W-:Y:S01]  /*11c0*/  FFMA.RZ R3, R13.reuse, R9.reuse, R8.reuse ;  /* 0x000000090d037223 */ /* 0x1c0fe2000000c008 */
[-CC-:B------:R-:W-:Y:S01]  /*11d0*/  FFMA.RM R6, R13, R9.reuse, R8.reuse ;  /* 0x000000090d067223 */ /* 0x180fe20000004008 */
[C---:B------:R-:W-:Y:S02]  /*11e0*/  ISETP.NE.AND P2, PT, R11.reuse, RZ, PT ;  /* 0x000000ff0b00720c */ /* 0x040fe40003f45270 */
[----:B------:R-:W-:Y:S02]  /*11f0*/  ISETP.NE.AND P1, PT, R11, RZ, PT ;  /* 0x000000ff0b00720c */ /* 0x000fe40003f25270 */
[----:B------:R-:W-:Y:S01]  /*1200*/  LOP3.LUT R5, R3, 0x7fffff, RZ, 0xc0, !PT ;  /* 0x007fffff03057812 */ /* 0x000fe200078ec0ff */
[----:B------:R-:W-:Y:S01]  /*1210*/  FFMA.RP R3, R13, R9, R8 ;  /* 0x000000090d037223 */ /* 0x000fe20000008008 */
[----:B------:R-:W-:Y:S02]  /*1220*/  VIADD R8, R11, 0x20 ;  /* 0x000000200b087836 */ /* 0x000fe40000000000 */
[----:B------:R-:W-:Y:S01]  /*1230*/  LOP3.LUT R5, R5, 0x800000, RZ, 0xfc, !PT ;  /* 0x0080000005057812 */ /* 0x000fe200078efcff */
[----:B------:R-:W-:Y:S01]  /*1240*/  IMAD.MOV R9, RZ, RZ, -R11 ;  /* 0x000000ffff097224 */ /* 0x000fe200078e0a0b */
[----:B------:R-:W-:-:S02]  /*1250*/  FSETP.NEU.FTZ.AND P0, PT, R3, R6, PT ;  /* 0x000000060300720b */ /* 0x000fc40003f1d000 */
[----:B------:R-:W-:Y:S02]  /*1260*/  SHF.L.U32 R8, R5, R8, RZ ;  /* 0x0000000805087219 */ /* 0x000fe400000006ff */
[----:B------:R-:W-:Y:S02]  /*1270*/  SEL R6, R9, RZ, P2 ;  /* 0x000000ff09067207 */ /* 0x000fe40001000000 */
[----:B------:R-:W-:Y:S02]  /*1280*/  ISETP.NE.AND P1, PT, R8, RZ, P1 ;  /* 0x000000ff0800720c */ /* 0x000fe40000f25270 */
[----:B------:R-:W-:Y:S02]  /*1290*/  SHF.R.U32.HI R6, RZ, R6, R5 ;  /* 0x00000006ff067219 */ /* 0x000fe40000011605 */
[----:B------:R-:W-:Y:S02]  /*12a0*/  PLOP3.LUT P0, PT, P0, P1, PT, 0xf8, 0x8f ;  /* 0x00000000008f781c */ /* 0x000fe40000703f70 */
[----:B------:R-:W-:-:S02]  /*12b0*/  SHF.R.U32.HI R8, RZ, 0x1, R6 ;  /* 0x00000001ff087819 */ /* 0x000fc40000011606 */
[----:B------:R-:W-:-:S04]  /*12c0*/  SEL R3, RZ, 0x1, !P0 ;  /* 0x00000001ff037807 */ /* 0x000fc80004000000 */
[----:B------:R-:W-:-:S04]  /*12d0*/  LOP3.LUT R3, R3, 0x1, R8, 0xf8, !PT ;  /* 0x0000000103037812 */ /* 0x000fc800078ef808 */
[----:B------:R-:W-:-:S05]  /*12e0*/  LOP3.LUT R3, R3, R6, RZ, 0xc0, !PT ;  /* 0x0000000603037212 */ /* 0x000fca00078ec0ff */
[----:B------:R-:W-:-:S05]  /*12f0*/  IMAD.IADD R3, R8, 0x1, R3 ;  /* 0x0000000108037824 */ /* 0x000fca00078e0203 */
[----:B------:R-:W-:Y:S01]  /*1300*/  LOP3.LUT R0, R3, R0, RZ, 0xfc, !PT ;  /* 0x0000000003007212 */ /* 0x000fe200078efcff */
[----:B------:R-:W-:Y:S06]  /*1310*/  BRA `(.L_x_19) ;  /* 0x0000000000107947 */ /* 0x000fec0003800000 */
.L_x_18:
[----:B------:R-:W-:-:S04]  /*1320*/  LOP3.LUT R0, R0, 0x80000000, RZ, 0xc0, !PT ;  /* 0x8000000000007812 */ /* 0x000fc800078ec0ff */
[----:B------:R-:W-:Y:S01]  /*1330*/  LOP3.LUT R0, R0, 0x7f800000, RZ, 0xfc, !PT ;  /* 0x7f80000000007812 */ /* 0x000fe200078efcff */
[----:B------:R-:W-:Y:S06]  /*1340*/  BRA `(.L_x_19) ;  /* 0x0000000000047947 */ /* 0x000fec0003800000 */
.L_x_17:
[----:B------:R-:W-:-:S07]  /*1350*/  IMAD R0, R6, 0x800000, R0 ;  /* 0x0080000006007824 */ /* 0x000fce00078e0200 */
.L_x_19:
[----:B------:R-:W-:Y:S05]  /*1360*/  BSYNC.RECONVERGENT B2 ;  /* 0x0000000000027941 */ /* 0x000fea0003800200 */
.L_x_16:
[----:B------:R-:W-:Y:S05]  /*1370*/  BRA `(.L_x_20) ;  /* 0x0000000000207947 */ /* 0x000fea0003800000 */
.L_x_15:
[----:B------:R-:W-:-:S04]  /*1380*/  LOP3.LUT R0, R3, 0x80000000, R0, 0x48, !PT ;  /* 0x8000000003007812 */ /* 0x000fc800078e4800 */
[----:B------:R-:W-:Y:S01]  /*1390*/  LOP3.LUT R0, R0, 0x7f800000, RZ, 0xfc, !PT ;  /* 0x7f80000000007812 */ /* 0x000fe200078efcff */
[----:B------:R-:W-:Y:S06]  /*13a0*/  BRA `(.L_x_20) ;  /* 0x0000000000147947 */ /* 0x000fec0003800000 */
.L_x_14:
[----:B------:R-:W-:Y:S01]  /*13b0*/  LOP3.LUT R0, R3, 0x80000000, R0, 0x48, !PT ;  /* 0x8000000003007812 */ /* 0x000fe200078e4800 */
[----:B------:R-:W-:Y:S06]  /*13c0*/  BRA `(.L_x_20) ;  /* 0x00000000000c7947 */ /* 0x000fec0003800000 */
.L_x_13:
[----:B------:R-:W0:Y:S01]  /*13d0*/  MUFU.RSQ R0, -QNAN ;  /* 0xffc0000000007908 */ /* 0x000e220000001400 */
[----:B------:R-:W-:Y:S05]  /*13e0*/  BRA `(.L_x_20) ;  /* 0x0000000000047947 */ /* 0x000fea0003800000 */
.L_x_12:
[----:B------:R-:W-:-:S07]  /*13f0*/  FADD.FTZ R0, R0, R3 ;  /* 0x0000000300007221 */ /* 0x000fce0000010000 */
.L_x_20:
[----:B------:R-:W-:Y:S05]  /*1400*/  BSYNC.RECONVERGENT B1 ;  /* 0x0000000000017941 */ /* 0x000fea0003800200 */
.L_x_10:
[----:B------:R-:W-:-:S04]  /*1410*/  IMAD.MOV.U32 R3, RZ, RZ, 0x0 ;  /* 0x00000000ff037424 */ /* 0x000fc800078e00ff */
[----:B0-----:R-:W-:Y:S05]  /*1420*/  RET.REL.NODEC R2 `(_Z6kernelP6float4jjf) ;  /* 0xffffffe802f47950 */ /* 0x001fea0003c3ffff */
.L_x_21:
[----:B------:R-:W-:-:S00]  /*1430*/  BRA `(.L_x_21) ;  /* 0xfffffffc00fc7947 */ /* 0x000fc0000383ffff */
[----:B------:R-:W-:-:S00]  /*1440*/  NOP ;  /* 0x0000000000007918 */ /* 0x000fc00000000000 */
        /* <DEDUP_REMOVED lines=11> */
.L_x_22:


//--------------------- .nv.global.init           --------------------------
	.section	.nv.global.init,"aw",@progbits
	.align	4
.nv.global.init:
	.type		__cudart_i2opi_f,@object
	.size		__cudart_i2opi_f,(.L_0 - __cudart_i2opi_f)
__cudart_i2opi_f:
        /*0000*/ 	.byte	0x41, 0x90, 0x43, 0x3c, 0x99, 0x95, 0x62, 0xdb, 0xc0, 0xdd, 0x34, 0xf5, 0xd1, 0x57, 0x27, 0xfc
        /*0010*/ 	.byte	0x29, 0x15, 0x44, 0x4e, 0x6e, 0x83, 0xf9, 0xa2
.L_0:


//--------------------- .nv.shared.reserved.0     --------------------------
	.section	.nv.shared.reserved.0,"aw",@nobits
	.weak		__nv_reservedSMEM_offset_0_alias
	.size		__nv_reservedSMEM_offset_0_alias, 0, 64
	.other		__nv_reservedSMEM_offset_0_alias,@"STO_CUDA_RESERVED_SHARED STV_DEFAULT"
__nv_reservedSMEM_offset_0_alias:
	.zero		0
	.zero		64


//--------------------- .nv.constant0._Z6kernelP6float4jjf --------------------------
	.section	.nv.constant0._Z6kernelP6float4jjf,"a",@progbits
	.sectionflags	@""
	.align	4
.nv.constant0._Z6kernelP6float4jjf:
	.zero		916


//--------------------- SYMBOLS --------------------------

	.type		.nv.reservedSmem.offset0,@object
	.size		.nv.reservedSmem.offset0,0x4
